	.headerflags	@"EF_CUDA_TEXMODE_UNIFIED EF_CUDA_64BIT_ADDRESS EF_CUDA_ACCELERATORS EF_CUDA_SM90 EF_CUDA_VIRTUAL_SM(EF_CUDA_SM90)"
	.elftype	@"ET_EXEC"


//--------------------- .nv.info                  --------------------------
	.section	.nv.info,"",@"SHT_CUDA_INFO"
	.align	4


	//----- nvinfo : EIATTR_REGCOUNT
	.align		4
        /*0000*/ 	.byte	0x04, 0x2f
        /*0002*/ 	.short	(.L_1 - .L_0)
	.align		4
.L_0:
        /*0004*/ 	.word	index@(triton_poi_fused__to_copy_4)
        /*0008*/ 	.word	0x0000000a


	//----- nvinfo : EIATTR_MIN_STACK_SIZE
	.align		4
.L_1:
        /*000c*/ 	.byte	0x04, 0x12
        /*000e*/ 	.short	(.L_3 - .L_2)
	.align		4
.L_2:
        /*0010*/ 	.word	index@(triton_poi_fused__to_copy_4)
        /*0014*/ 	.word	0x00000000


	//----- nvinfo : EIATTR_FRAME_SIZE
	.align		4
.L_3:
        /*0018*/ 	.byte	0x04, 0x11
        /*001a*/ 	.short	(.L_5 - .L_4)
	.align		4
.L_4:
        /*001c*/ 	.word	index@(triton_poi_fused__to_copy_4)
        /*0020*/ 	.word	0x00000000


	//----- nvinfo : EIATTR_MIN_STACK_SIZE
	.align		4
.L_5:
        /*0024*/ 	.byte	0x04, 0x12
        /*0026*/ 	.short	(.L_7 - .L_6)
	.align		4
.L_6:
        /*0028*/ 	.word	index@(triton_poi_fused__to_copy_4)
        /*002c*/ 	.word	0x00000000
.L_7:


//--------------------- .nv.info.triton_poi_fused__to_copy_4 --------------------------
	.section	.nv.info.triton_poi_fused__to_copy_4,"",@"SHT_CUDA_INFO"
	.sectionflags	@""
	.align	4


	//----- nvinfo : EIATTR_CUDA_API_VERSION
	.align		4
        /*0000*/ 	.byte	0x04, 0x37
        /*0002*/ 	.short	(.L_9 - .L_8)
.L_8:
        /*0004*/ 	.word	0x0000007c


	//----- nvinfo : EIATTR_KPARAM_INFO
	.align		4
.L_9:
        /*0008*/ 	.byte	0x04, 0x17
        /*000a*/ 	.short	(.L_11 - .L_10)
.L_10:
        /*000c*/ 	.word	0x00000000
        /*0010*/ 	.short	0x0001
        /*0012*/ 	.short	0x0008
        /*0014*/ 	.byte	0x00, 0xf0, 0x11, 0x00


	//----- nvinfo : EIATTR_KPARAM_INFO
	.align		4
.L_11:
        /*0018*/ 	.byte	0x04, 0x17
        /*001a*/ 	.short	(.L_13 - .L_12)
.L_12:
        /*001c*/ 	.word	0x00000000
        /*0020*/ 	.short	0x0000
        /*0022*/ 	.short	0x0000
        /*0024*/ 	.byte	0x00, 0xf4, 0x21, 0x00


	//----- nvinfo : EIATTR_SPARSE_MMA_MASK
	.align		4
.L_13:
        /*0028*/ 	.byte	0x03, 0x50
        /*002a*/ 	.short	0x0000


	//----- nvinfo : EIATTR_MAXREG_COUNT
	.align		4
        /*002c*/ 	.byte	0x03, 0x1b
        /*002e*/ 	.short	0x00ff


	//----- nvinfo : EIATTR_EXIT_INSTR_OFFSETS
	.align		4
        /*0030*/ 	.byte	0x04, 0x1c
        /*0032*/ 	.short	(.L_15 - .L_14)


	//   ....[0]....
.L_14:
        /*0034*/ 	.word	0x00000100


	//   ....[1]....
        /*0038*/ 	.word	0x00000130


	//----- nvinfo : EIATTR_REQNTID
	.align		4
.L_15:
        /*003c*/ 	.byte	0x04, 0x10
        /*003e*/ 	.short	(.L_17 - .L_16)
.L_16:
        /*0040*/ 	.word	0x00000020
        /*0044*/ 	.word	0x00000001
        /*0048*/ 	.word	0x00000001


	//----- nvinfo : EIATTR_CBANK_PARAM_SIZE
	.align		4
.L_17:
        /*004c*/ 	.byte	0x03, 0x19
        /*004e*/ 	.short	0x000c


	//----- nvinfo : EIATTR_PARAM_CBANK
	.align		4
        /*0050*/ 	.byte	0x04, 0x0a
        /*0052*/ 	.short	(.L_19 - .L_18)
	.align		4
.L_18:
        /*0054*/ 	.word	index@(.nv.constant0.triton_poi_fused__to_copy_4)
        /*0058*/ 	.short	0x0210
        /*005a*/ 	.short	0x000c


	//----- nvinfo : EIATTR_SW_WAR
	.align		4
.L_19:
        /*005c*/ 	.byte	0x04, 0x36
        /*005e*/ 	.short	(.L_21 - .L_20)
.L_20:
        /*0060*/ 	.word	0x00000008
.L_21:


//--------------------- .nv.callgraph             --------------------------
	.section	.nv.callgraph,"",@"SHT_CUDA_CALLGRAPH"
	.align	4
	.sectionentsize	8
	.align		4
        /*0000*/ 	.word	0x00000000
	.align		4
        /*0004*/ 	.word	0xffffffff
	.align		4
        /*0008*/ 	.word	0x00000000
	.align		4
        /*000c*/ 	.word	0xfffffffe
	.align		4
        /*0010*/ 	.word	0x00000000
	.align		4
        /*0014*/ 	.word	0xfffffffd
	.align		4
        /*0018*/ 	.word	0x00000000
	.align		4
        /*001c*/ 	.word	0xfffffffc


//--------------------- .text.triton_poi_fused__to_copy_4 --------------------------
	.section	.text.triton_poi_fused__to_copy_4,"ax",@progbits
	.align	128
        .global         triton_poi_fused__to_copy_4
        .type           triton_poi_fused__to_copy_4,@function
        .size           triton_poi_fused__to_copy_4,(.L_x_1 - triton_poi_fused__to_copy_4)
        .other          triton_poi_fused__to_copy_4,@"STO_CUDA_ENTRY STV_DEFAULT"
triton_poi_fused__to_copy_4:
.text.triton_poi_fused__to_copy_4:
[----:B------:R-:W0:Y:S02]  /*0000*/  LDC R1, c[0x0][0x28] ;  /* 0x00000a00ff017b82 */ /* 0x000e240000000800 */
[----:B------:R-:W1:Y:S01]  /*0010*/  S2R R6, SR_TID.X ;  /* 0x0000000000067919 */ /* 0x000e620000002100 */
[----:B------:R-:W-:Y:S01]  /*0020*/  IMAD.MOV.U32 R7, RZ, RZ, 0x3f000000 ;  /* 0x3f000000ff077424 */ /* 0x000fe200078e00ff */
[----:B------:R-:W2:Y:S01]  /*0030*/  LDC.64 R2, c[0x0][0x210] ;  /* 0x00008400ff027b82 */ /* 0x000ea20000000a00 */
[----:B------:R-:W3:Y:S01]  /*0040*/  S2R R5, SR_CTAID.X ;  /* 0x0000000000057919 */ /* 0x000ee20000002500 */
[C---:B-1----:R-:W-:Y:S02]  /*0050*/  LOP3.LUT R0, R6.reuse, 0x3, RZ, 0xc0, !PT ;  /* 0x0000000306007812 */ /* 0x042fe400078ec0ff */
[----:B------:R-:W-:-:S03]  /*0060*/  LOP3.LUT P0, RZ, R6, 0x1c, RZ, 0xc0, !PT ;  /* 0x0000001c06ff7812 */ /* 0x000fc6000780c0ff */
[----:B---3--:R-:W-:-:S04]  /*0070*/  IMAD R5, R5, 0x4, R0 ;  /* 0x0000000405057824 */ /* 0x008fc800078e0200 */
[C---:B--2---:R-:W-:Y:S01]  /*0080*/  IMAD.WIDE R2, R5.reuse, 0x8, R2 ;  /* 0x0000000805027825 */ /* 0x044fe200078e0202 */
[----:B------:R-:W-:Y:S02]  /*0090*/  I2FP.F32.S32 R0, R5 ;  /* 0x0000000500007245 */ /* 0x000fe40000201400 */
[----:B------:R-:W-:-:S03]  /*00a0*/  ISETP.LT.AND P0, PT, R5, 0x4, !P0 ;  /* 0x000000040500780c */ /* 0x000fc60004701270 */
[----:B------:R-:W-:-:S04]  /*00b0*/  FADD R0, R0, 0.5 ;  /* 0x3f00000000007421 */ /* 0x000fc80000000000 */
[----:B------:R-:W-:-:S05]  /*00c0*/  FFMA R0, R0, R7, -0.5 ;  /* 0xbf00000000007423 */ /* 0x000fca0000000007 */
[----:B------:R-:W-:-:S04]  /*00d0*/  FMNMX R0, RZ, R0, !PT ;  /* 0x00000000ff007209 */ /* 0x000fc80007800000 */
[----:B------:R-:W1:Y:S02]  /*00e0*/  F2I.TRUNC.NTZ R4, R0 ;  /* 0x0000000000047305 */ /* 0x000e64000020f100 */
[----:B-1----:R-:W-:Y:S01]  /*00f0*/  SHF.R.S32.HI R5, RZ, 0x1f, R4 ;  /* 0x0000001fff057819 */ /* 0x002fe20000011404 */
[----:B------:R-:W-:Y:S06]  /*0100*/  @!P0 EXIT ;  /* 0x000000000000894d */ /* 0x000fec0003800000 */
[----:B------:R-:W-:Y:S02]  /*0110*/  ULDC.64 UR4, c[0x0][0x208] ;  /* 0x0000820000047ab9 */ /* 0x000fe40000000a00 */
[----:B------:R-:W-:Y:S01]  /*0120*/  STG.E.64 desc[UR4][R2.64], R4 ;  /* 0x0000000402007986 */ /* 0x000fe2000c101b04 */
[----:B------:R-:W-:Y:S05]  /*0130*/  EXIT ;  /* 0x000000000000794d */ /* 0x000fea0003800000 */
.L_x_0:
[----:B------:R-:W-:-:S00]  /*0140*/  BRA `(.L_x_0) ;  /* 0xfffffffc00fc7947 */ /* 0x000fc0000383ffff */
[----:B------:R-:W-:-:S00]  /*0150*/  NOP ;  /* 0x0000000000007918 */ /* 0x000fc00000000000 */
        /* <DEDUP_REMOVED lines=10> */
.L_x_1:


//--------------------- .nv.constant0.triton_poi_fused__to_copy_4 --------------------------
	.section	.nv.constant0.triton_poi_fused__to_copy_4,"a",@progbits
	.sectionflags	@""
	.align	4
.nv.constant0.triton_poi_fused__to_copy_4:
	.zero		540
